	.headerflags	@"EF_CUDA_TEXMODE_UNIFIED EF_CUDA_64BIT_ADDRESS EF_CUDA_ACCELERATORS EF_CUDA_SM90 EF_CUDA_VIRTUAL_SM(EF_CUDA_SM90)"
	.elftype	@"ET_EXEC"


//--------------------- .nv.info                  --------------------------
	.section	.nv.info,"",@"SHT_CUDA_INFO"
	.align	4


	//----- nvinfo : EIATTR_REGCOUNT
	.align		4
        /*0000*/ 	.byte	0x04, 0x2f
        /*0002*/ 	.short	(.L_3 - .L_2)
	.align		4
.L_2:
        /*0004*/ 	.word	index@(triton_poi_fused__native_batch_norm_legit_no_training__unsafe_index_add_mul_relu_sub_44)
        /*0008*/ 	.word	0x00000020


	//----- nvinfo : EIATTR_MIN_STACK_SIZE
	.align		4
.L_3:
        /*000c*/ 	.byte	0x04, 0x12
        /*000e*/ 	.short	(.L_5 - .L_4)
	.align		4
.L_4:
        /*0010*/ 	.word	index@(triton_poi_fused__native_batch_norm_legit_no_training__unsafe_index_add_mul_relu_sub_44)
        /*0014*/ 	.word	0x00000000


	//----- nvinfo : EIATTR_FRAME_SIZE
	.align		4
.L_5:
        /*0018*/ 	.byte	0x04, 0x11
        /*001a*/ 	.short	(.L_7 - .L_6)
	.align		4
.L_6:
        /*001c*/ 	.word	index@(triton_poi_fused__native_batch_norm_legit_no_training__unsafe_index_add_mul_relu_sub_44)
        /*0020*/ 	.word	0x00000000


	//----- nvinfo : EIATTR_MIN_STACK_SIZE
	.align		4
.L_7:
        /*0024*/ 	.byte	0x04, 0x12
        /*0026*/ 	.short	(.L_9 - .L_8)
	.align		4
.L_8:
        /*0028*/ 	.word	index@(triton_poi_fused__native_batch_norm_legit_no_training__unsafe_index_add_mul_relu_sub_44)
        /*002c*/ 	.word	0x00000000
.L_9:


//--------------------- .nv.info.triton_poi_fused__native_batch_norm_legit_no_training__unsafe_index_add_mul_relu_sub_44 --------------------------
	.section	.nv.info.triton_poi_fused__native_batch_norm_legit_no_training__unsafe_index_add_mul_relu_sub_44,"",@"SHT_CUDA_INFO"
	.sectionflags	@""
	.align	4


	//----- nvinfo : EIATTR_CUDA_API_VERSION
	.align		4
        /*0000*/ 	.byte	0x04, 0x37
        /*0002*/ 	.short	(.L_11 - .L_10)
.L_10:
        /*0004*/ 	.word	0x0000007c


	//----- nvinfo : EIATTR_KPARAM_INFO
	.align		4
.L_11:
        /*0008*/ 	.byte	0x04, 0x17
        /*000a*/ 	.short	(.L_13 - .L_12)
.L_12:
        /*000c*/ 	.word	0x00000000
        /*0010*/ 	.short	0x0013
        /*0012*/ 	.short	0x0098
        /*0014*/ 	.byte	0x00, 0xf0, 0x11, 0x00


	//----- nvinfo : EIATTR_KPARAM_INFO
	.align		4
.L_13:
        /*0018*/ 	.byte	0x04, 0x17
        /*001a*/ 	.short	(.L_15 - .L_14)
.L_14:
        /*001c*/ 	.word	0x00000000
        /*0020*/ 	.short	0x0012
        /*0022*/ 	.short	0x0090
        /*0024*/ 	.byte	0x00, 0xf4, 0x21, 0x00


	//----- nvinfo : EIATTR_KPARAM_INFO
	.align		4
.L_15:
        /*0028*/ 	.byte	0x04, 0x17
        /*002a*/ 	.short	(.L_17 - .L_16)
.L_16:
        /*002c*/ 	.word	0x00000000
        /*0030*/ 	.short	0x0011
        /*0032*/ 	.short	0x0088
        /*0034*/ 	.byte	0x00, 0xf4, 0x21, 0x00


	//----- nvinfo : EIATTR_KPARAM_INFO
	.align		4
.L_17:
        /*0038*/ 	.byte	0x04, 0x17
        /*003a*/ 	.short	(.L_19 - .L_18)
.L_18:
        /*003c*/ 	.word	0x00000000
        /*0040*/ 	.short	0x0010
        /*0042*/ 	.short	0x0080
        /*0044*/ 	.byte	0x00, 0xf4, 0x21, 0x00


	//----- nvinfo : EIATTR_KPARAM_INFO
	.align		4
.L_19:
        /*0048*/ 	.byte	0x04, 0x17
        /*004a*/ 	.short	(.L_21 - .L_20)
.L_20:
        /*004c*/ 	.word	0x00000000
        /*0050*/ 	.short	0x000f
        /*0052*/ 	.short	0x0078
        /*0054*/ 	.byte	0x00, 0xf4, 0x21, 0x00


	//----- nvinfo : EIATTR_KPARAM_INFO
	.align		4
.L_21:
        /*0058*/ 	.byte	0x04, 0x17
        /*005a*/ 	.short	(.L_23 - .L_22)
.L_22:
        /*005c*/ 	.word	0x00000000
        /*0060*/ 	.short	0x000e
        /*0062*/ 	.short	0x0070
        /*0064*/ 	.byte	0x00, 0xf4, 0x21, 0x00


	//----- nvinfo : EIATTR_KPARAM_INFO
	.align		4
.L_23:
        /*0068*/ 	.byte	0x04, 0x17
        /*006a*/ 	.short	(.L_25 - .L_24)
.L_24:
        /*006c*/ 	.word	0x00000000
        /*0070*/ 	.short	0x000d
        /*0072*/ 	.short	0x0068
        /*0074*/ 	.byte	0x00, 0xf4, 0x21, 0x00


	//----- nvinfo : EIATTR_KPARAM_INFO
	.align		4
.L_25:
        /*0078*/ 	.byte	0x04, 0x17
        /*007a*/ 	.short	(.L_27 - .L_26)
.L_26:
        /*007c*/ 	.word	0x00000000
        /*0080*/ 	.short	0x000c
        /*0082*/ 	.short	0x0060
        /*0084*/ 	.byte	0x00, 0xf4, 0x21, 0x00


	//----- nvinfo : EIATTR_KPARAM_INFO
	.align		4
.L_27:
        /*0088*/ 	.byte	0x04, 0x17
        /*008a*/ 	.short	(.L_29 - .L_28)
.L_28:
        /*008c*/ 	.word	0x00000000
        /*0090*/ 	.short	0x000b
        /*0092*/ 	.short	0x0058
        /*0094*/ 	.byte	0x00, 0xf4, 0x21, 0x00


	//----- nvinfo : EIATTR_KPARAM_INFO
	.align		4
.L_29:
        /*0098*/ 	.byte	0x04, 0x17
        /*009a*/ 	.short	(.L_31 - .L_30)
.L_30:
        /*009c*/ 	.word	0x00000000
        /*00a0*/ 	.short	0x000a
        /*00a2*/ 	.short	0x0050
        /*00a4*/ 	.byte	0x00, 0xf4, 0x21, 0x00


	//----- nvinfo : EIATTR_KPARAM_INFO
	.align		4
.L_31:
        /*00a8*/ 	.byte	0x04, 0x17
        /*00aa*/ 	.short	(.L_33 - .L_32)
.L_32:
        /*00ac*/ 	.word	0x00000000
        /*00b0*/ 	.short	0x0009
        /*00b2*/ 	.short	0x0048
        /*00b4*/ 	.byte	0x00, 0xf4, 0x21, 0x00


	//----- nvinfo : EIATTR_KPARAM_INFO
	.align		4
.L_33:
        /*00b8*/ 	.byte	0x04, 0x17
        /*00ba*/ 	.short	(.L_35 - .L_34)
.L_34:
        /*00bc*/ 	.word	0x00000000
        /*00c0*/ 	.short	0x0008
        /*00c2*/ 	.short	0x0040
        /*00c4*/ 	.byte	0x00, 0xf4, 0x21, 0x00


	//----- nvinfo : EIATTR_KPARAM_INFO
	.align		4
.L_35:
        /*00c8*/ 	.byte	0x04, 0x17
        /*00ca*/ 	.short	(.L_37 - .L_36)
.L_36:
        /*00cc*/ 	.word	0x00000000
        /*00d0*/ 	.short	0x0007
        /*00d2*/ 	.short	0x0038
        /*00d4*/ 	.byte	0x00, 0xf4, 0x21, 0x00


	//----- nvinfo : EIATTR_KPARAM_INFO
	.align		4
.L_37:
        /*00d8*/ 	.byte	0x04, 0x17
        /*00da*/ 	.short	(.L_39 - .L_38)
.L_38:
        /*00dc*/ 	.word	0x00000000
        /*00e0*/ 	.short	0x0006
        /*00e2*/ 	.short	0x0030
        /*00e4*/ 	.byte	0x00, 0xf4, 0x21, 0x00


	//----- nvinfo : EIATTR_KPARAM_INFO
	.align		4
.L_39:
        /*00e8*/ 	.byte	0x04, 0x17
        /*00ea*/ 	.short	(.L_41 - .L_40)
.L_40:
        /*00ec*/ 	.word	0x00000000
        /*00f0*/ 	.short	0x0005
        /*00f2*/ 	.short	0x0028
        /*00f4*/ 	.byte	0x00, 0xf4, 0x21, 0x00


	//----- nvinfo : EIATTR_KPARAM_INFO
	.align		4
.L_41:
        /*00f8*/ 	.byte	0x04, 0x17
        /*00fa*/ 	.short	(.L_43 - .L_42)
.L_42:
        /*00fc*/ 	.word	0x00000000
        /*0100*/ 	.short	0x0004
        /*0102*/ 	.short	0x0020
        /*0104*/ 	.byte	0x00, 0xf4, 0x21, 0x00


	//----- nvinfo : EIATTR_KPARAM_INFO
	.align		4
.L_43:
        /*0108*/ 	.byte	0x04, 0x17
        /*010a*/ 	.short	(.L_45 - .L_44)
.L_44:
        /*010c*/ 	.word	0x00000000
        /*0110*/ 	.short	0x0003
        /*0112*/ 	.short	0x0018
        /*0114*/ 	.byte	0x00, 0xf4, 0x21, 0x00


	//----- nvinfo : EIATTR_KPARAM_INFO
	.align		4
.L_45:
        /*0118*/ 	.byte	0x04, 0x17
        /*011a*/ 	.short	(.L_47 - .L_46)
.L_46:
        /*011c*/ 	.word	0x00000000
        /*0120*/ 	.short	0x0002
        /*0122*/ 	.short	0x0010
        /*0124*/ 	.byte	0x00, 0xf4, 0x21, 0x00


	//----- nvinfo : EIATTR_KPARAM_INFO
	.align		4
.L_47:
        /*0128*/ 	.byte	0x04, 0x17
        /*012a*/ 	.short	(.L_49 - .L_48)
.L_48:
        /*012c*/ 	.word	0x00000000
        /*0130*/ 	.short	0x0001
        /*0132*/ 	.short	0x0008
        /*0134*/ 	.byte	0x00, 0xf4, 0x21, 0x00


	//----- nvinfo : EIATTR_KPARAM_INFO
	.align		4
.L_49:
        /*0138*/ 	.byte	0x04, 0x17
        /*013a*/ 	.short	(.L_51 - .L_50)
.L_50:
        /*013c*/ 	.word	0x00000000
        /*0140*/ 	.short	0x0000
        /*0142*/ 	.short	0x0000
        /*0144*/ 	.byte	0x00, 0xf4, 0x21, 0x00


	//----- nvinfo : EIATTR_SPARSE_MMA_MASK
	.align		4
.L_51:
        /*0148*/ 	.byte	0x03, 0x50
        /*014a*/ 	.short	0x0000


	//----- nvinfo : EIATTR_MAXREG_COUNT
	.align		4
        /*014c*/ 	.byte	0x03, 0x1b
        /*014e*/ 	.short	0x00ff


	//----- nvinfo : EIATTR_EXIT_INSTR_OFFSETS
	.align		4
        /*0150*/ 	.byte	0x04, 0x1c
        /*0152*/ 	.short	(.L_53 - .L_52)


	//   ....[0]....
.L_52:
        /*0154*/ 	.word	0x00000ad0


	//   ....[1]....
        /*0158*/ 	.word	0x00000af0


	//----- nvinfo : EIATTR_REQNTID
	.align		4
.L_53:
        /*015c*/ 	.byte	0x04, 0x10
        /*015e*/ 	.short	(.L_55 - .L_54)
.L_54:
        /*0160*/ 	.word	0x00000080
        /*0164*/ 	.word	0x00000001
        /*0168*/ 	.word	0x00000001


	//----- nvinfo : EIATTR_CBANK_PARAM_SIZE
	.align		4
.L_55:
        /*016c*/ 	.byte	0x03, 0x19
        /*016e*/ 	.short	0x009c


	//----- nvinfo : EIATTR_PARAM_CBANK
	.align		4
        /*0170*/ 	.byte	0x04, 0x0a
        /*0172*/ 	.short	(.L_57 - .L_56)
	.align		4
.L_56:
        /*0174*/ 	.word	index@(.nv.constant0.triton_poi_fused__native_batch_norm_legit_no_training__unsafe_index_add_mul_relu_sub_44)
        /*0178*/ 	.short	0x0210
        /*017a*/ 	.short	0x009c


	//----- nvinfo : EIATTR_SW_WAR
	.align		4
.L_57:
        /*017c*/ 	.byte	0x04, 0x36
        /*017e*/ 	.short	(.L_59 - .L_58)
.L_58:
        /*0180*/ 	.word	0x00000008
.L_59:


//--------------------- .nv.callgraph             --------------------------
	.section	.nv.callgraph,"",@"SHT_CUDA_CALLGRAPH"
	.align	4
	.sectionentsize	8
	.align		4
        /*0000*/ 	.word	0x00000000
	.align		4
        /*0004*/ 	.word	0xffffffff
	.align		4
        /*0008*/ 	.word	0x00000000
	.align		4
        /*000c*/ 	.word	0xfffffffe
	.align		4
        /*0010*/ 	.word	0x00000000
	.align		4
        /*0014*/ 	.word	0xfffffffd
	.align		4
        /*0018*/ 	.word	0x00000000
	.align		4
        /*001c*/ 	.word	0xfffffffc


//--------------------- .nv.constant4             --------------------------
	.section	.nv.constant4,"a",@progbits
	.align	8
	.align		8
.nv.constant4:
        /*0000*/ 	.dword	_$_str
	.align		8
        /*0008*/ 	.dword	_$_str_$_2


//--------------------- .text.triton_poi_fused__native_batch_norm_legit_no_training__unsafe_index_add_mul_relu_sub_44 --------------------------
	.section	.text.triton_poi_fused__native_batch_norm_legit_no_training__unsafe_index_add_mul_relu_sub_44,"ax",@progbits
	.align	128
        .global         triton_poi_fused__native_batch_norm_legit_no_training__unsafe_index_add_mul_relu_sub_44
        .type           triton_poi_fused__native_batch_norm_legit_no_training__unsafe_index_add_mul_relu_sub_44,@function
        .size           triton_poi_fused__native_batch_norm_legit_no_training__unsafe_index_add_mul_relu_sub_44,(.L_x_1 - triton_poi_fused__native_batch_norm_legit_no_training__unsafe_index_add_mul_relu_sub_44)
        .other          triton_poi_fused__native_batch_norm_legit_no_training__unsafe_index_add_mul_relu_sub_44,@"STO_CUDA_ENTRY STV_DEFAULT"
triton_poi_fused__native_batch_norm_legit_no_training__unsafe_index_add_mul_relu_sub_44:
.text.triton_poi_fused__native_batch_norm_legit_no_training__unsafe_index_add_mul_relu_sub_44:
[----:B------:R-:W0:Y:S01]  /*0000*/  LDC R1, c[0x0][0x28] ;  /* 0x00000a00ff017b82 */ /* 0x000e220000000800 */
[----:B------:R-:W1:Y:S07]  /*0010*/  S2R R3, SR_TID.X ;  /* 0x0000000000037919 */ /* 0x000e6e0000002100 */
[----:B------:R-:W2:Y:S01]  /*0020*/  LDC.64 R8, c[0x0][0x268] ;  /* 0x00009a00ff087b82 */ /* 0x000ea20000000a00 */
[----:B------:R-:W-:Y:S01]  /*0030*/  CS2R R18, SRZ ;  /* 0x0000000000127805 */ /* 0x000fe2000001ff00 */
[----:B------:R-:W-:Y:S01]  /*0040*/  ULDC.64 UR4, c[0x0][0x208] ;  /* 0x0000820000047ab9 */ /* 0x000fe20000000a00 */
[----:B------:R-:W3:Y:S05]  /*0050*/  S2R R2, SR_CTAID.X ;  /* 0x0000000000027919 */ /* 0x000eea0000002500 */
[----:B------:R-:W4:Y:S08]  /*0060*/  LDC.64 R4, c[0x0][0x270] ;  /* 0x00009c00ff047b82 */ /* 0x000f300000000a00 */
[----:B------:R-:W5:Y:S01]  /*0070*/  LDC.64 R22, c[0x0][0x298] ;  /* 0x0000a600ff167b82 */ /* 0x000f620000000a00 */
[----:B------:R-:W-:-:S02]  /*0080*/  CS2R R16, SRZ ;  /* 0x0000000000107805 */ /* 0x000fc4000001ff00 */
[----:B------:R-:W-:Y:S02]  /*0090*/  CS2R R12, SRZ ;  /* 0x00000000000c7805 */ /* 0x000fe4000001ff00 */
[----:B------:R-:W-:-:S03]  /*00a0*/  CS2R R10, SRZ ;  /* 0x00000000000a7805 */ /* 0x000fc6000001ff00 */
[----:B------:R-:W5:Y:S01]  /*00b0*/  LDC.64 R24, c[0x0][0x218] ;  /* 0x00008600ff187b82 */ /* 0x000f620000000a00 */
[----:B------:R-:W-:Y:S01]  /*00c0*/  HFMA2.MMA R20, -RZ, RZ, 0, 0 ;  /* 0x00000000ff147435 */ /* 0x000fe200000001ff */
[----:B------:R-:W-:Y:S01]  /*00d0*/  ULDC.64 UR6, c[0x0][0x278] ;  /* 0x00009e0000067ab9 */ /* 0x000fe20000000a00 */
[----:B-1----:R-:W-:-:S05]  /*00e0*/  LOP3.LUT R3, R3, 0x7f, RZ, 0xc0, !PT ;  /* 0x0000007f03037812 */ /* 0x002fca00078ec0ff */
[----:B---3--:R-:W-:-:S05]  /*00f0*/  IMAD R0, R2, 0x80, R3 ;  /* 0x0000008002007824 */ /* 0x008fca00078e0203 */
[----:B------:R-:W-:Y:S02]  /*0100*/  SHF.R.S32.HI R3, RZ, 0x1f, R0 ;  /* 0x0000001fff037819 */ /* 0x000fe40000011400 */
[----:B------:R-:W-:Y:S02]  /*0110*/  ISETP.GE.AND P0, PT, R0, 0x1200, PT ;  /* 0x000012000000780c */ /* 0x000fe40003f06270 */
[----:B------:R-:W-:-:S04]  /*0120*/  LEA.HI R3, R3, R0, RZ, 0x2 ;  /* 0x0000000003037211 */ /* 0x000fc800078f10ff */
[----:B------:R-:W-:Y:S02]  /*0130*/  SHF.R.S32.HI R21, RZ, 0x2, R3 ;  /* 0x00000002ff157819 */ /* 0x000fe40000011403 */
[----:B------:R-:W-:Y:S02]  /*0140*/  LOP3.LUT R3, R3, 0xfffffffc, RZ, 0xc0, !PT ;  /* 0xfffffffc03037812 */ /* 0x000fe400078ec0ff */
[----:B------:R-:W-:Y:S02]  /*0150*/  LEA.HI R6, R21, R21, RZ, 0x2 ;  /* 0x0000001515067211 */ /* 0x000fe400078f10ff */
[----:B------:R-:W-:Y:S02]  /*0160*/  IADD3 R26, R0, -R3, RZ ;  /* 0x80000003001a7210 */ /* 0x000fe40007ffe0ff */
[----:B------:R-:W-:-:S05]  /*0170*/  LOP3.LUT R6, R6, 0xfffffffc, RZ, 0xc0, !PT ;  /* 0xfffffffc06067812 */ /* 0x000fca00078ec0ff */
[----:B------:R-:W-:Y:S02]  /*0180*/  IMAD.IADD R21, R21, 0x1, -R6 ;  /* 0x0000000115157824 */ /* 0x000fe400078e0a06 */
[----:B------:R-:W1:Y:S02]  /*0190*/  LDC.64 R6, c[0x0][0x280] ;  /* 0x0000a000ff067b82 */ /* 0x000e640000000a00 */
[----:B--2---:R-:W-:-:S05]  /*01a0*/  IMAD.WIDE R8, R21, 0x8, R8 ;  /* 0x0000000815087825 */ /* 0x004fca00078e0208 */
[----:B------:R2:W3:Y:S01]  /*01b0*/  @!P0 LDG.E.EL.64 R18, desc[UR4][R8.64] ;  /* 0x0000000408128981 */ /* 0x0004e2000c2e1b00 */
[----:B----4-:R-:W-:-:S05]  /*01c0*/  IMAD.WIDE R4, R26, 0x8, R4 ;  /* 0x000000081a047825 */ /* 0x010fca00078e0204 */
[----:B------:R4:W3:Y:S01]  /*01d0*/  @!P0 LDG.E.EL.64 R16, desc[UR4][R4.64] ;  /* 0x0000000404108981 */ /* 0x0008e2000c2e1b00 */
[----:B-----5:R-:W-:Y:S01]  /*01e0*/  IMAD.WIDE R22, R21, 0x8, R22 ;  /* 0x0000000815167825 */ /* 0x020fe200078e0216 */
[----:B--2---:R-:W2:Y:S04]  /*01f0*/  LDC.64 R8, c[0x0][0x240] ;  /* 0x00009000ff087b82 */ /* 0x004ea80000000a00 */
[----:B------:R-:W5:Y:S01]  /*0200*/  @!P0 LDG.E.EL.64 R10, desc[UR4][R22.64] ;  /* 0x00000004160a8981 */ /* 0x000f62000c2e1b00 */
[----:B-1----:R-:W-:-:S05]  /*0210*/  IMAD.WIDE R14, R26, 0x8, R6 ;  /* 0x000000081a0e7825 */ /* 0x002fca00078e0206 */
[----:B------:R1:W5:Y:S01]  /*0220*/  @!P0 LDG.E.EL.64 R12, desc[UR4][R14.64] ;  /* 0x000000040e0c8981 */ /* 0x000362000c2e1b00 */
[----:B------:R-:W-:Y:S02]  /*0230*/  SHF.R.S32.HI R7, RZ, 0x18, R2 ;  /* 0x00000018ff077819 */ /* 0x000fe40000011402 */
[----:B------:R-:W2:Y:S02]  /*0240*/  LDC.64 R2, c[0x0][0x288] ;  /* 0x0000a200ff027b82 */ /* 0x000ea40000000a00 */
[----:B------:R-:W-:-:S04]  /*0250*/  SGXT R7, R7, 0x1 ;  /* 0x000000010707781a */ /* 0x000fc80000000200 */
[----:B------:R-:W-:Y:S02]  /*0260*/  LEA.HI R29, R7, R0, RZ, 0x4 ;  /* 0x00000000071d7211 */ /* 0x000fe400078f20ff */
[----:B------:R-:W2:Y:S02]  /*0270*/  LDC.64 R6, c[0x0][0x228] ;  /* 0x00008a00ff067b82 */ /* 0x000ea40000000a00 */
[----:B------:R-:W-:-:S05]  /*0280*/  SHF.R.S32.HI R29, RZ, 0x4, R29 ;  /* 0x00000004ff1d7819 */ /* 0x000fca000001141d */
[----:B----4-:R-:W-:Y:S01]  /*0290*/  IMAD.HI R4, R29, 0x38e38e39, RZ ;  /* 0x38e38e391d047827 */ /* 0x010fe200078e02ff */
[----:B-1----:R-:W1:Y:S04]  /*02a0*/  LDC.64 R14, c[0x0][0x250] ;  /* 0x00009400ff0e7b82 */ /* 0x002e680000000a00 */
[----:B------:R-:W-:-:S04]  /*02b0*/  SHF.R.U32.HI R5, RZ, 0x1f, R4 ;  /* 0x0000001fff057819 */ /* 0x000fc80000011604 */
[----:B------:R-:W-:Y:S01]  /*02c0*/  LEA.HI.SX32 R4, R4, R5, 0x1c ;  /* 0x0000000504047211 */ /* 0x000fe200078fe2ff */
[----:B0-2---:R-:W-:-:S04]  /*02d0*/  IMAD.WIDE R26, R26, 0x4, R2 ;  /* 0x000000041a1a7825 */ /* 0x005fc800078e0202 */
[----:B------:R-:W-:Y:S02]  /*02e0*/  IMAD R2, R4, -0x48, R29 ;  /* 0xffffffb804027824 */ /* 0x000fe400078e021d */
[----:B------:R-:W-:Y:S02]  /*02f0*/  IMAD.MOV.U32 R3, RZ, RZ, RZ ;  /* 0x000000ffff037224 */ /* 0x000fe400078e00ff */
[----:B------:R-:W-:Y:S01]  /*0300*/  IMAD.WIDE R22, R2, 0x4, R6 ;  /* 0x0000000402167825 */ /* 0x000fe200078e0206 */
[----:B------:R-:W-:-:S04]  /*0310*/  CS2R R6, SRZ ;  /* 0x0000000000067805 */ /* 0x000fc8000001ff00 */
[----:B------:R0:W2:Y:S01]  /*0320*/  @!P0 LDG.E.EL R3, desc[UR4][R22.64] ;  /* 0x0000000416038981 */ /* 0x0000a2000c2e1900 */
[----:B-1----:R-:W-:-:S05]  /*0330*/  IMAD.WIDE R14, R2, 0x4, R14 ;  /* 0x00000004020e7825 */ /* 0x002fca00078e020e */
[----:B------:R1:W4:Y:S01]  /*0340*/  @!P0 LDG.E.EL R6, desc[UR4][R14.64] ;  /* 0x000000040e068981 */ /* 0x000322000c2e1900 */
[----:B0-----:R-:W0:Y:S08]  /*0350*/  LDC.64 R22, c[0x0][0x248] ;  /* 0x00009200ff167b82 */ /* 0x001e300000000a00 */
[----:B-1----:R-:W1:Y:S01]  /*0360*/  LDC.64 R14, c[0x0][0x220] ;  /* 0x00008800ff0e7b82 */ /* 0x002e620000000a00 */
[----:B------:R-:W-:Y:S01]  /*0370*/  CS2R R4, SRZ ;  /* 0x0000000000047805 */ /* 0x000fe2000001ff00 */
[----:B------:R-:W-:-:S05]  /*0380*/  IMAD.WIDE R8, R0, 0x4, R8 ;  /* 0x0000000400087825 */ /* 0x000fca00078e0208 */
[----:B------:R0:W2:Y:S01]  /*0390*/  @!P0 LDG.E.EL R4, desc[UR4][R26.64] ;  /* 0x000000041a048981 */ /* 0x0000a2000c2e1900 */
[----:B------:R-:W-:-:S03]  /*03a0*/  IMAD.WIDE R24, R0, 0x4, R24 ;  /* 0x0000000400187825 */ /* 0x000fc600078e0218 */
[----:B------:R0:W2:Y:S02]  /*03b0*/  @!P0 LDG.E R7, desc[UR4][R8.64] ;  /* 0x0000000408078981 */ /* 0x0000a4000c1e1900 */
[----:B0-----:R-:W-:Y:S02]  /*03c0*/  IMAD.WIDE R26, R2, 0x4, R22 ;  /* 0x00000004021a7825 */ /* 0x001fe400078e0216 */
[----:B------:R-:W0:Y:S03]  /*03d0*/  LDC.64 R22, c[0x0][0x230] ;  /* 0x00008c00ff167b82 */ /* 0x000e260000000a00 */
[----:B------:R1:W4:Y:S01]  /*03e0*/  @!P0 LDG.E.EL R20, desc[UR4][R26.64] ;  /* 0x000000041a148981 */ /* 0x000322000c2e1900 */
[----:B------:R-:W-:-:S06]  /*03f0*/  CS2R R8, SRZ ;  /* 0x0000000000087805 */ /* 0x000fcc000001ff00 */
[----:B------:R1:W4:Y:S02]  /*0400*/  @!P0 LDG.E R9, desc[UR4][R24.64] ;  /* 0x0000000418098981 */ /* 0x000324000c1e1900 */
[----:B-1----:R-:W-:Y:S02]  /*0410*/  IMAD.WIDE R26, R2, 0x4, R14 ;  /* 0x00000004021a7825 */ /* 0x002fe400078e020e */
[----:B------:R-:W1:Y:S02]  /*0420*/  LDC.64 R14, c[0x0][0x238] ;  /* 0x00008e00ff0e7b82 */ /* 0x000e640000000a00 */
[----:B------:R-:W-:-:S06]  /*0430*/  IMAD.MOV.U32 R24, RZ, RZ, RZ ;  /* 0x000000ffff187224 */ /* 0x000fcc00078e00ff */
[----:B------:R0:W4:Y:S02]  /*0440*/  @!P0 LDG.E.EL R24, desc[UR4][R26.64] ;  /* 0x000000041a188981 */ /* 0x000124000c2e1900 */
[----:B0-----:R-:W-:-:S05]  /*0450*/  IMAD.WIDE R22, R2, 0x4, R22 ;  /* 0x0000000402167825 */ /* 0x001fca00078e0216 */
[----:B------:R0:W4:Y:S01]  /*0460*/  @!P0 LDG.E.EL R8, desc[UR4][R22.64] ;  /* 0x0000000416088981 */ /* 0x000122000c2e1900 */
[----:B-1----:R-:W-:-:S05]  /*0470*/  IMAD.WIDE R14, R2, 0x4, R14 ;  /* 0x00000004020e7825 */ /* 0x002fca00078e020e */
[----:B------:R1:W4:Y:S01]  /*0480*/  @!P0 LDG.E.EL R5, desc[UR4][R14.64] ;  /* 0x000000040e058981 */ /* 0x000322000c2e1900 */
[----:B------:R-:W-:Y:S02]  /*0490*/  SHF.L.U32 R29, R29, 0x2, RZ ;  /* 0x000000021d1d7819 */ /* 0x000fe400000006ff */
[----:B---3--:R-:W-:-:S04]  /*04a0*/  SHF.R.U32.HI R28, RZ, 0x1e, R19 ;  /* 0x0000001eff1c7819 */ /* 0x008fc80000011613 */
[----:B------:R-:W-:Y:S02]  /*04b0*/  LOP3.LUT R28, R28, 0x2, RZ, 0xc0, !PT ;  /* 0x000000021c1c7812 */ /* 0x000fe400078ec0ff */
[----:B------:R-:W-:Y:S02]  /*04c0*/  SHF.R.U32.HI R25, RZ, 0x1c, R17 ;  /* 0x0000001cff197819 */ /* 0x000fe40000011611 */
[----:B------:R-:W-:Y:S02]  /*04d0*/  IADD3 R26, P1, R18, R28, RZ ;  /* 0x0000001c121a7210 */ /* 0x000fe40007f3e0ff */
[----:B------:R-:W-:Y:S02]  /*04e0*/  LEA R27, P2, R16, UR6, 0x2 ;  /* 0x00000006101b7c11 */ /* 0x000fe4000f8410ff */
[----:B------:R-:W-:Y:S02]  /*04f0*/  IADD3.X R19, RZ, R19, RZ, P1, !PT ;  /* 0x00000013ff137210 */ /* 0x000fe40000ffe4ff */
[----:B------:R-:W-:-:S02]  /*0500*/  LOP3.LUT R18, R25, 0x8, RZ, 0xc0, !PT ;  /* 0x0000000819127812 */ /* 0x000fc400078ec0ff */
[----:B------:R-:W-:Y:S02]  /*0510*/  LEA.HI.X R16, R16, UR7, R17, 0x2, P2 ;  /* 0x0000000710107c11 */ /* 0x000fe400090f1411 */
[C---:B------:R-:W-:Y:S01]  /*0520*/  SHF.L.U64.HI R17, R26.reuse, 0x3, R19 ;  /* 0x000000031a117819 */ /* 0x040fe20000010213 */
[----:B------:R-:W-:Y:S01]  /*0530*/  IMAD.SHL.U32 R19, R26, 0x8, RZ ;  /* 0x000000081a137824 */ /* 0x000fe200078e00ff */
[----:B0-----:R-:W-:Y:S02]  /*0540*/  IADD3 R22, P1, R18, R27, RZ ;  /* 0x0000001b12167210 */ /* 0x001fe40007f3e0ff */
[----:B-----5:R-:W-:Y:S02]  /*0550*/  LEA R23, P2, R12, UR6, 0x2 ;  /* 0x000000060c177c11 */ /* 0x020fe4000f8410ff */
[----:B------:R-:W-:Y:S02]  /*0560*/  SHF.R.U32.HI R18, RZ, 0x1c, R13 ;  /* 0x0000001cff127819 */ /* 0x000fe4000001160d */
[----:B------:R-:W-:-:S02]  /*0570*/  IADD3.X R16, RZ, R16, RZ, P1, !PT ;  /* 0x00000010ff107210 */ /* 0x000fc40000ffe4ff */
[----:B------:R-:W-:Y:S02]  /*0580*/  LEA.HI.X R12, R12, UR7, R13, 0x2, P2 ;  /* 0x000000070c0c7c11 */ /* 0x000fe400090f140d */
[----:B-1----:R-:W-:Y:S02]  /*0590*/  IADD3 R14, P1, R19, R22, RZ ;  /* 0x00000016130e7210 */ /* 0x002fe40007f3e0ff */
[----:B------:R-:W-:Y:S02]  /*05a0*/  SHF.R.U32.HI R13, RZ, 0x1e, R11 ;  /* 0x0000001eff0d7819 */ /* 0x000fe4000001160b */
[----:B------:R-:W-:Y:S01]  /*05b0*/  LOP3.LUT R18, R18, 0x8, RZ, 0xc0, !PT ;  /* 0x0000000812127812 */ /* 0x000fe200078ec0ff */
[----:B------:R-:W-:Y:S01]  /*05c0*/  IMAD.X R15, R17, 0x1, R16, P1 ;  /* 0x00000001110f7824 */ /* 0x000fe200008e0610 */
[----:B------:R-:W-:Y:S02]  /*05d0*/  LOP3.LUT R13, R13, 0x2, RZ, 0xc0, !PT ;  /* 0x000000020d0d7812 */ /* 0x000fe400078ec0ff */
[----:B------:R-:W-:-:S02]  /*05e0*/  IADD3 R18, P1, R18, R23, RZ ;  /* 0x0000001712127210 */ /* 0x000fc40007f3e0ff */
[----:B------:R-:W-:Y:S02]  /*05f0*/  IADD3 R13, P2, R10, R13, RZ ;  /* 0x0000000d0a0d7210 */ /* 0x000fe40007f5e0ff */
[----:B------:R-:W-:Y:S02]  /*0600*/  IADD3.X R12, RZ, R12, RZ, P1, !PT ;  /* 0x0000000cff0c7210 */ /* 0x000fe40000ffe4ff */
[----:B------:R-:W-:Y:S01]  /*0610*/  IADD3 R10, P1, R18, R19, RZ ;  /* 0x00000013120a7210 */ /* 0x000fe20007f3e0ff */
[----:B------:R-:W-:Y:S01]  /*0620*/  IMAD.X R26, RZ, RZ, R11, P2 ;  /* 0x000000ffff1a7224 */ /* 0x000fe200010e060b */
[----:B------:R-:W-:-:S03]  /*0630*/  SHF.L.U32 R19, R13, 0x3, RZ ;  /* 0x000000030d137819 */ /* 0x000fc600000006ff */
[----:B------:R-:W-:Y:S01]  /*0640*/  IMAD.X R11, R12, 0x1, R17, P1 ;  /* 0x000000010c0b7824 */ /* 0x000fe200008e0611 */
[----:B------:R-:W-:Y:S02]  /*0650*/  SHF.L.U64.HI R13, R13, 0x3, R26 ;  /* 0x000000030d0d7819 */ /* 0x000fe4000001021a */
[----:B------:R-:W-:Y:S02]  /*0660*/  CS2R R26, SRZ ;  /* 0x00000000001a7805 */ /* 0x000fe4000001ff00 */
[----:B------:R-:W-:Y:S01]  /*0670*/  IADD3 R22, P1, R19, R22, RZ ;  /* 0x0000001613167210 */ /* 0x000fe20007f3e0ff */
[----:B------:R-:W-:-:S03]  /*0680*/  IMAD.WIDE R10, R29, 0x4, R10 ;  /* 0x000000041d0a7825 */ /* 0x000fc600078e020a */
[----:B------:R-:W-:Y:S02]  /*0690*/  IADD3.X R23, R13, R16, RZ, P1, !PT ;  /* 0x000000100d177210 */ /* 0x000fe40000ffe4ff */
[----:B------:R0:W3:Y:S01]  /*06a0*/  @!P0 LDG.E.EL R26, desc[UR4][R10.64] ;  /* 0x000000040a1a8981 */ /* 0x0000e2000c2e1900 */
[----:B------:R-:W1:Y:S01]  /*06b0*/  LDC.64 R16, c[0x0][0x258] ;  /* 0x00009600ff107b82 */ /* 0x000e620000000a00 */
[----:B------:R-:W-:Y:S02]  /*06c0*/  IMAD.MOV.U32 R25, RZ, RZ, RZ ;  /* 0x000000ffff197224 */ /* 0x000fe400078e00ff */
[----:B------:R-:W-:Y:S01]  /*06d0*/  IMAD.WIDE R14, R29, 0x4, R14 ;  /* 0x000000041d0e7825 */ /* 0x000fe200078e020e */
[----:B------:R-:W-:-:S04]  /*06e0*/  IADD3 R18, P1, R19, R18, RZ ;  /* 0x0000001213127210 */ /* 0x000fc80007f3e0ff */
[----:B------:R5:W3:Y:S01]  /*06f0*/  @!P0 LDG.E.EL R25, desc[UR4][R14.64] ;  /* 0x000000040e198981 */ /* 0x000ae2000c2e1900 */
[----:B0-----:R-:W0:Y:S01]  /*0700*/  LDC.64 R10, c[0x0][0x260] ;  /* 0x00009800ff0a7b82 */ /* 0x001e220000000a00 */
[----:B------:R-:W-:-:S07]  /*0710*/  IMAD.X R19, R13, 0x1, R12, P1 ;  /* 0x000000010d137824 */ /* 0x000fce00008e060c */
[----:B------:R-:W2:Y:S08]  /*0720*/  LDC.64 R12, c[0x0][0x290] ;  /* 0x0000a400ff0c7b82 */ /* 0x000eb00000000a00 */
[----:B-----5:R-:W5:Y:S01]  /*0730*/  LDC.64 R14, c[0x0][0x2a0] ;  /* 0x0000a800ff0e7b82 */ /* 0x020f620000000a00 */
[----:B------:R-:W-:-:S04]  /*0740*/  IMAD.WIDE R22, R29, 0x4, R22 ;  /* 0x000000041d167825 */ /* 0x000fc800078e0216 */
[----:B------:R-:W-:Y:S01]  /*0750*/  IMAD.WIDE R18, R29, 0x4, R18 ;  /* 0x000000041d127825 */ /* 0x000fe200078e0212 */
[----:B------:R-:W-:Y:S01]  /*0760*/  CS2R R28, SRZ ;  /* 0x00000000001c7805 */ /* 0x000fe2000001ff00 */
[----:B------:R0:W3:Y:S02]  /*0770*/  @!P0 LDG.E.EL R27, desc[UR4][R22.64] ;  /* 0x00000004161b8981 */ /* 0x0000e4000c2e1900 */
[----:B-1----:R-:W-:-:S03]  /*0780*/  IMAD.WIDE R16, R2, 0x4, R16 ;  /* 0x0000000402107825 */ /* 0x002fc600078e0210 */
[----:B------:R1:W3:Y:S01]  /*0790*/  @!P0 LDG.E.EL R28, desc[UR4][R18.64] ;  /* 0x00000004121c8981 */ /* 0x0002e2000c2e1900 */
[----:B0-----:R-:W-:Y:S01]  /*07a0*/  IMAD.WIDE R10, R2, 0x4, R10 ;  /* 0x00000004020a7825 */ /* 0x001fe200078e020a */
[----:B------:R-:W-:Y:S02]  /*07b0*/  MOV R2, RZ ;  /* 0x000000ff00027202 */ /* 0x000fe40000000f00 */
[----:B------:R0:W3:Y:S01]  /*07c0*/  @!P0 LDG.E.EL R29, desc[UR4][R16.64] ;  /* 0x00000004101d8981 */ /* 0x0000e2000c2e1900 */
[----:B------:R-:W-:-:S03]  /*07d0*/  HFMA2.MMA R22, -RZ, RZ, 0, 0 ;  /* 0x00000000ff167435 */ /* 0x000fc600000001ff */
[----:B------:R0:W3:Y:S01]  /*07e0*/  @!P0 LDG.E.EL R2, desc[UR4][R10.64] ;  /* 0x000000040a028981 */ /* 0x0000e2000c2e1900 */
[----:B--2---:R-:W-:-:S04]  /*07f0*/  IMAD.WIDE R12, R0, 0x4, R12 ;  /* 0x00000004000c7825 */ /* 0x004fc800078e020c */
[----:B-----5:R-:W-:-:S04]  /*0800*/  IMAD.WIDE R14, R21, 0x4, R14 ;  /* 0x00000004150e7825 */ /* 0x020fc800078e020e */
[----:B------:R-:W-:Y:S01]  /*0810*/  IMAD.MOV.U32 R21, RZ, RZ, RZ ;  /* 0x000000ffff157224 */ /* 0x000fe200078e00ff */
[----:B------:R-:W2:Y:S05]  /*0820*/  @!P0 LDG.E.EL R22, desc[UR4][R14.64] ;  /* 0x000000040e168981 */ /* 0x000eaa000c2e1900 */
[----:B------:R-:W5:Y:S01]  /*0830*/  @!P0 LDG.E R21, desc[UR4][R12.64] ;  /* 0x000000040c158981 */ /* 0x000f62000c1e1900 */
[----:B------:R-:W-:Y:S01]  /*0840*/  FADD R3, R3, 9.9999997473787516356e-06 ;  /* 0x3727c5ac03037421 */ /* 0x000fe20000000000 */
[----:B----4-:R-:W-:-:S03]  /*0850*/  FADD R6, R6, 9.9999997473787516356e-06 ;  /* 0x3727c5ac06067421 */ /* 0x010fc60000000000 */
[----:B-1----:R-:W1:Y:S08]  /*0860*/  MUFU.SQRT R18, R3 ;  /* 0x0000000300127308 */ /* 0x002e700000002000 */
[----:B0-----:R-:W0:Y:S01]  /*0870*/  MUFU.SQRT R16, R6 ;  /* 0x0000000600107308 */ /* 0x001e220000002000 */
[C---:B-1----:R-:W-:Y:S02]  /*0880*/  FSETP.GT.AND P1, PT, R18.reuse, 8.50705917302346158658e+37, PT ;  /* 0x7e8000001200780b */ /* 0x042fe40003f24000 */
[----:B------:R-:W-:-:S02]  /*0890*/  FSETP.GEU.AND P3, PT, R18, 1.175494350822287508e-38, PT ;  /* 0x008000001200780b */ /* 0x000fc40003f6e000 */
[C---:B0-----:R-:W-:Y:S02]  /*08a0*/  FSETP.GT.AND P2, PT, R16.reuse, 8.50705917302346158658e+37, PT ;  /* 0x7e8000001000780b */ /* 0x041fe40003f44000 */
[----:B------:R-:W-:-:S07]  /*08b0*/  FSETP.GEU.AND P4, PT, R16, 1.175494350822287508e-38, PT ;  /* 0x008000001000780b */ /* 0x000fce0003f8e000 */
[----:B------:R-:W-:-:S04]  /*08c0*/  @P1 FMUL R18, R18, 0.25 ;  /* 0x3e80000012121820 */ /* 0x000fc80000400000 */
[----:B------:R-:W-:Y:S01]  /*08d0*/  @!P3 FMUL R18, R18, 16777216 ;  /* 0x4b8000001212b820 */ /* 0x000fe20000400000 */
[----:B------:R-:W-:Y:S01]  /*08e0*/  @P2 FMUL R16, R16, 0.25 ;  /* 0x3e80000010102820 */ /* 0x000fe20000400000 */
[----:B------:R-:W-:-:S04]  /*08f0*/  IMAD.MOV.U32 R11, RZ, RZ, 0x3e800000 ;  /* 0x3e800000ff0b7424 */ /* 0x000fc800078e00ff */
[----:B------:R-:W0:Y:S01]  /*0900*/  MUFU.RCP R18, R18 ;  /* 0x0000001200127308 */ /* 0x000e220000001000 */
[----:B------:R-:W-:Y:S01]  /*0910*/  @!P4 FMUL R16, R16, 16777216 ;  /* 0x4b8000001010c820 */ /* 0x000fe20000400000 */
[----:B------:R-:W-:-:S06]  /*0920*/  FSEL R3, R11, 1, P1 ;  /* 0x3f8000000b037808 */ /* 0x000fcc0000800000 */
[----:B------:R-:W1:Y:S01]  /*0930*/  MUFU.RCP R16, R16 ;  /* 0x0000001000107308 */ /* 0x000e620000001000 */
[----:B------:R-:W-:Y:S01]  /*0940*/  FSEL R11, R11, 1, P2 ;  /* 0x3f8000000b0b7808 */ /* 0x000fe20001000000 */
[----:B------:R-:W-:Y:S01]  /*0950*/  @!P3 FMUL R3, R3, 16777216 ;  /* 0x4b8000000303b820 */ /* 0x000fe20000400000 */
[----:B------:R-:W-:-:S03]  /*0960*/  FADD R24, -R24, R9 ;  /* 0x0000000918187221 */ /* 0x000fc60000000100 */
[----:B------:R-:W-:Y:S01]  /*0970*/  @!P4 FMUL R11, R11, 16777216 ;  /* 0x4b8000000b0bc820 */ /* 0x000fe20000400000 */
[----:B0-----:R-:W-:Y:S01]  /*0980*/  FMUL R3, R18, R3 ;  /* 0x0000000312037220 */ /* 0x001fe20000400000 */
[----:B------:R-:W-:Y:S02]  /*0990*/  FADD R20, -R20, R7 ;  /* 0x0000000714147221 */ /* 0x000fe40000000100 */
[----:B------:R-:W0:Y:S01]  /*09a0*/  LDC.64 R6, c[0x0][0x210] ;  /* 0x00008400ff067b82 */ /* 0x000e220000000a00 */
[----:B------:R-:W-:Y:S01]  /*09b0*/  FMUL R24, R3, R24 ;  /* 0x0000001803187220 */ /* 0x000fe20000400000 */
[----:B-1----:R-:W-:-:S03]  /*09c0*/  FMUL R11, R16, R11 ;  /* 0x0000000b100b7220 */ /* 0x002fc60000400000 */
[----:B------:R-:W-:Y:S01]  /*09d0*/  FFMA R5, R24, R8, R5 ;  /* 0x0000000818057223 */ /* 0x000fe20000000005 */
[----:B------:R-:W-:-:S03]  /*09e0*/  FMUL R11, R11, R20 ;  /* 0x000000140b0b7220 */ /* 0x000fc60000400000 */
[----:B------:R-:W-:Y:S01]  /*09f0*/  FADD R5, RZ, R5 ;  /* 0x00000005ff057221 */ /* 0x000fe20000000000 */
[----:B0-----:R-:W-:-:S04]  /*0a00*/  IMAD.WIDE R6, R0, 0x4, R6 ;  /* 0x0000000400067825 */ /* 0x001fc800078e0206 */
[----:B---3--:R-:W-:-:S04]  /*0a10*/  FADD R26, R26, -R25 ;  /* 0x800000191a1a7221 */ /* 0x008fc80000000000 */
[----:B------:R-:W-:Y:S01]  /*0a20*/  FFMA R25, R26, R4, R25 ;  /* 0x000000041a197223 */ /* 0x000fe20000000019 */
[----:B------:R-:W-:-:S04]  /*0a30*/  FADD R28, R28, -R27 ;  /* 0x8000001b1c1c7221 */ /* 0x000fc80000000000 */
[----:B------:R-:W-:Y:S01]  /*0a40*/  FFMA R28, R28, R4, R27 ;  /* 0x000000041c1c7223 */ /* 0x000fe2000000001b */
[----:B------:R-:W-:-:S03]  /*0a50*/  FFMA R2, R11, R29, R2 ;  /* 0x0000001d0b027223 */ /* 0x000fc60000000002 */
[----:B------:R-:W-:Y:S01]  /*0a60*/  FADD R28, -R25, R28 ;  /* 0x0000001c191c7221 */ /* 0x000fe20000000100 */
[----:B------:R-:W-:-:S03]  /*0a70*/  FADD R2, R2, R5 ;  /* 0x0000000502027221 */ /* 0x000fc60000000000 */
[----:B--2---:R-:W-:Y:S01]  /*0a80*/  FFMA R22, R28, R22, R25 ;  /* 0x000000161c167223 */ /* 0x004fe20000000019 */
[----:B-----5:R-:W-:-:S04]  /*0a90*/  FADD R21, R2, R21 ;  /* 0x0000001502157221 */ /* 0x020fc80000000000 */
[C---:B------:R-:W-:Y:S01]  /*0aa0*/  FADD R2, R21.reuse, R22 ;  /* 0x0000001615027221 */ /* 0x040fe20000000000 */
[----:B------:R-:W-:-:S04]  /*0ab0*/  FSETP.GEU.AND P1, PT, R21, -R22, PT ;  /* 0x800000161500720b */ /* 0x000fc80003f2e000 */
[----:B------:R-:W-:Y:S01]  /*0ac0*/  FSEL R3, R2, RZ, P1 ;  /* 0x000000ff02037208 */ /* 0x000fe20000800000 */
[----:B------:R-:W-:Y:S08]  /*0ad0*/  @P0 EXIT ;  /* 0x000000000000094d */ /* 0x000ff00003800000 */
[----:B------:R-:W-:Y:S01]  /*0ae0*/  STG.E desc[UR4][R6.64], R3 ;  /* 0x0000000306007986 */ /* 0x000fe2000c101904 */
[----:B------:R-:W-:Y:S05]  /*0af0*/  EXIT ;  /* 0x000000000000794d */ /* 0x000fea0003800000 */
.L_x_0:
[----:B------:R-:W-:-:S00]  /*0b00*/  BRA `(.L_x_0) ;  /* 0xfffffffc00fc7947 */ /* 0x000fc0000383ffff */
[----:B------:R-:W-:-:S00]  /*0b10*/  NOP ;  /* 0x0000000000007918 */ /* 0x000fc00000000000 */
        /* <DEDUP_REMOVED lines=14> */
.L_x_1:


//--------------------- .nv.global.init           --------------------------
	.section	.nv.global.init,"aw",@progbits
.nv.global.init:
	.type		_$_str,@object
	.size		_$_str,(_$_str_$_2 - _$_str)
_$_str:
        /*0000*/ 	.byte	0x5f, 0x5f, 0x43, 0x55, 0x44, 0x41, 0x5f, 0x46, 0x54, 0x5a, 0x00
	.type		_$_str_$_2,@object
	.size		_$_str_$_2,(.L_1 - _$_str_$_2)
_$_str_$_2:
        /*000b*/ 	.byte	0x5f, 0x5f, 0x43, 0x55, 0x44, 0x41, 0x5f, 0x50, 0x52, 0x45, 0x43, 0x5f, 0x53, 0x51, 0x52, 0x54
        /*001b*/ 	.byte	0x00
.L_1:


//--------------------- .nv.constant0.triton_poi_fused__native_batch_norm_legit_no_training__unsafe_index_add_mul_relu_sub_44 --------------------------
	.section	.nv.constant0.triton_poi_fused__native_batch_norm_legit_no_training__unsafe_index_add_mul_relu_sub_44,"a",@progbits
	.sectionflags	@""
	.align	4
.nv.constant0.triton_poi_fused__native_batch_norm_legit_no_training__unsafe_index_add_mul_relu_sub_44:
	.zero		684
